//
// Generated by NVIDIA NVVM Compiler
//
// Compiler Build ID: CL-36424714
// Cuda compilation tools, release 13.0, V13.0.88
// Based on NVVM 20.0.0
//

.version 9.0
.target sm_100
.address_size 64

	// .globl	_Z10vector_addPfS_S_ii

.visible .entry _Z10vector_addPfS_S_ii(
	.param .u64 .ptr .align 1 _Z10vector_addPfS_S_ii_param_0,
	.param .u64 .ptr .align 1 _Z10vector_addPfS_S_ii_param_1,
	.param .u64 .ptr .align 1 _Z10vector_addPfS_S_ii_param_2,
	.param .u32 _Z10vector_addPfS_S_ii_param_3,
	.param .u32 _Z10vector_addPfS_S_ii_param_4
)
{
	.reg .pred 	%p<7>;
	.reg .b32 	%r<33>;
	.reg .b32 	%f<16>;
	.reg .b64 	%rd<25>;

	ld.param.u64 	%rd4, [_Z10vector_addPfS_S_ii_param_0];
	ld.param.u64 	%rd5, [_Z10vector_addPfS_S_ii_param_1];
	ld.param.u64 	%rd6, [_Z10vector_addPfS_S_ii_param_2];
	ld.param.u32 	%r12, [_Z10vector_addPfS_S_ii_param_3];
	ld.param.u32 	%r13, [_Z10vector_addPfS_S_ii_param_4];
	cvta.to.global.u64 	%rd1, %rd4;
	cvta.to.global.u64 	%rd2, %rd6;
	cvta.to.global.u64 	%rd3, %rd5;
	mov.u32 	%r14, %ctaid.x;
	mov.u32 	%r15, %ntid.x;
	mov.u32 	%r16, %tid.x;
	mad.lo.s32 	%r17, %r14, %r15, %r16;
	add.s32 	%r31, %r17, %r13;
	mov.u32 	%r18, %nctaid.x;
	mul.lo.s32 	%r2, %r15, %r18;
	setp.ge.s32 	%p1, %r31, %r12;
	@%p1 bra 	$L__BB0_7;
	add.s32 	%r19, %r31, %r2;
	max.s32 	%r20, %r12, %r19;
	setp.lt.s32 	%p2, %r19, %r12;
	selp.u32 	%r21, 1, 0, %p2;
	add.s32 	%r22, %r19, %r21;
	sub.s32 	%r23, %r20, %r22;
	div.u32 	%r24, %r23, %r2;
	add.s32 	%r3, %r24, %r21;
	and.b32  	%r25, %r3, 3;
	setp.eq.s32 	%p3, %r25, 3;
	@%p3 bra 	$L__BB0_4;
	add.s32 	%r26, %r3, 1;
	and.b32  	%r27, %r26, 3;
	neg.s32 	%r29, %r27;
$L__BB0_3:
	.pragma "nounroll";
	mul.wide.s32 	%rd7, %r31, 4;
	add.s64 	%rd8, %rd1, %rd7;
	add.s64 	%rd9, %rd2, %rd7;
	add.s64 	%rd10, %rd3, %rd7;
	ld.global.f32 	%f1, [%rd10];
	ld.global.f32 	%f2, [%rd9];
	add.f32 	%f3, %f1, %f2;
	st.global.f32 	[%rd8], %f3;
	add.s32 	%r31, %r31, %r2;
	add.s32 	%r29, %r29, 1;
	setp.ne.s32 	%p4, %r29, 0;
	@%p4 bra 	$L__BB0_3;
$L__BB0_4:
	setp.lt.u32 	%p5, %r3, 3;
	@%p5 bra 	$L__BB0_7;
	mul.wide.s32 	%rd15, %r2, 4;
	shl.b32 	%r28, %r2, 2;
$L__BB0_6:
	mul.wide.s32 	%rd11, %r31, 4;
	add.s64 	%rd12, %rd3, %rd11;
	ld.global.f32 	%f4, [%rd12];
	add.s64 	%rd13, %rd2, %rd11;
	ld.global.f32 	%f5, [%rd13];
	add.f32 	%f6, %f4, %f5;
	add.s64 	%rd14, %rd1, %rd11;
	st.global.f32 	[%rd14], %f6;
	add.s64 	%rd16, %rd12, %rd15;
	ld.global.f32 	%f7, [%rd16];
	add.s64 	%rd17, %rd13, %rd15;
	ld.global.f32 	%f8, [%rd17];
	add.f32 	%f9, %f7, %f8;
	add.s64 	%rd18, %rd14, %rd15;
	st.global.f32 	[%rd18], %f9;
	add.s64 	%rd19, %rd16, %rd15;
	ld.global.f32 	%f10, [%rd19];
	add.s64 	%rd20, %rd17, %rd15;
	ld.global.f32 	%f11, [%rd20];
	add.f32 	%f12, %f10, %f11;
	add.s64 	%rd21, %rd18, %rd15;
	st.global.f32 	[%rd21], %f12;
	add.s64 	%rd22, %rd19, %rd15;
	ld.global.f32 	%f13, [%rd22];
	add.s64 	%rd23, %rd20, %rd15;
	ld.global.f32 	%f14, [%rd23];
	add.f32 	%f15, %f13, %f14;
	add.s64 	%rd24, %rd21, %rd15;
	st.global.f32 	[%rd24], %f15;
	add.s32 	%r31, %r28, %r31;
	setp.lt.s32 	%p6, %r31, %r12;
	@%p6 bra 	$L__BB0_6;
$L__BB0_7:
	ret;

}


// ===== COMPILED SASS (sm_100) =====

	.target	sm_100

	.elftype	@"ET_EXEC"


//--------------------- .note.nv.tkinfo           --------------------------
	.section	.note.nv.tkinfo,"",@"SHT_NOTE"
	.sectionflags	@"SHF_NOTE_NV_TKINFO"
	.tkinfo
        /*0018*/ 	.word	0x00000002
        /*0030*/ 	.string	""
        /*0030*/ 	.string	"ptxas"
        /*0030*/ 	.string	"Cuda compilation tools, release 13.0, V13.0.88"
        /*0030*/ 	.string	"Build cuda_13.0.r13.0/compiler.36424714_0"
        /*0030*/ 	.string	"-arch sm_100 -m 64 "



//--------------------- .note.nv.cuinfo           --------------------------
	.section	.note.nv.cuinfo,"",@"SHT_NOTE"
	.sectionflags	@"SHF_NOTE_NV_CUINFO"
        /*0018*/ 	.short	0x0002
        /*001a*/ 	.short	0x0064
        /*001c*/ 	.short	0x0082
	.zero		2


//--------------------- .nv.info                  --------------------------
	.section	.nv.info,"",@"SHT_CUDA_INFO"
	.align	4


	//----- nvinfo : EIATTR_REGCOUNT
	.align		4
        /*0000*/ 	.byte	0x04, 0x2f
        /*0002*/ 	.short	(.L_1 - .L_0)
	.align		4
.L_0:
        /*0004*/ 	.word	index@(_Z10vector_addPfS_S_ii)
        /*0008*/ 	.word	0x0000001a


	//----- nvinfo : EIATTR_FRAME_SIZE
	.align		4
.L_1:
        /*000c*/ 	.byte	0x04, 0x11
        /*000e*/ 	.short	(.L_3 - .L_2)
	.align		4
.L_2:
        /*0010*/ 	.word	index@(_Z10vector_addPfS_S_ii)
        /*0014*/ 	.word	0x00000000


	//----- nvinfo : EIATTR_MIN_STACK_SIZE
	.align		4
.L_3:
        /*0018*/ 	.byte	0x04, 0x12
        /*001a*/ 	.short	(.L_5 - .L_4)
	.align		4
.L_4:
        /*001c*/ 	.word	index@(_Z10vector_addPfS_S_ii)
        /*0020*/ 	.word	0x00000000
.L_5:


//--------------------- .nv.compat                --------------------------
	.section	.nv.compat,"",@"SHT_CUDA_COMPAT_INFO"
	.align	4
        /*0000*/ 	.byte	0x02, 0x09, 0x00, 0x00, 0x02, 0x02, 0x01, 0x00, 0x02, 0x05, 0x05, 0x00, 0x03, 0x07, 0x01, 0x01
        /*0010*/ 	.byte	0x02, 0x03, 0x00, 0x00, 0x02, 0x06, 0x01, 0x00, 0x04, 0x0b, 0x08, 0x00, 0x09, 0x00, 0x00, 0x00
        /*0020*/ 	.byte	0x00, 0x00, 0x00, 0x00


//--------------------- .nv.info._Z10vector_addPfS_S_ii --------------------------
	.section	.nv.info._Z10vector_addPfS_S_ii,"",@"SHT_CUDA_INFO"
	.sectionflags	@""
	.align	4


	//----- nvinfo : EIATTR_CUDA_API_VERSION
	.align		4
        /*0000*/ 	.byte	0x04, 0x37
        /*0002*/ 	.short	(.L_7 - .L_6)
.L_6:
        /*0004*/ 	.word	0x00000082


	//----- nvinfo : EIATTR_KPARAM_INFO
	.align		4
.L_7:
        /*0008*/ 	.byte	0x04, 0x17
        /*000a*/ 	.short	(.L_9 - .L_8)
.L_8:
        /*000c*/ 	.word	0x00000000
        /*0010*/ 	.short	0x0004
        /*0012*/ 	.short	0x001c
        /*0014*/ 	.byte	0x00, 0xf0, 0x11, 0x00


	//----- nvinfo : EIATTR_KPARAM_INFO
	.align		4
.L_9:
        /*0018*/ 	.byte	0x04, 0x17
        /*001a*/ 	.short	(.L_11 - .L_10)
.L_10:
        /*001c*/ 	.word	0x00000000
        /*0020*/ 	.short	0x0003
        /*0022*/ 	.short	0x0018
        /*0024*/ 	.byte	0x00, 0xf0, 0x11, 0x00


	//----- nvinfo : EIATTR_KPARAM_INFO
	.align		4
.L_11:
        /*0028*/ 	.byte	0x04, 0x17
        /*002a*/ 	.short	(.L_13 - .L_12)
.L_12:
        /*002c*/ 	.word	0x00000000
        /*0030*/ 	.short	0x0002
        /*0032*/ 	.short	0x0010
        /*0034*/ 	.byte	0x00, 0xf5, 0x21, 0x00


	//----- nvinfo : EIATTR_KPARAM_INFO
	.align		4
.L_13:
        /*0038*/ 	.byte	0x04, 0x17
        /*003a*/ 	.short	(.L_15 - .L_14)
.L_14:
        /*003c*/ 	.word	0x00000000
        /*0040*/ 	.short	0x0001
        /*0042*/ 	.short	0x0008
        /*0044*/ 	.byte	0x00, 0xf5, 0x21, 0x00


	//----- nvinfo : EIATTR_KPARAM_INFO
	.align		4
.L_15:
        /*0048*/ 	.byte	0x04, 0x17
        /*004a*/ 	.short	(.L_17 - .L_16)
.L_16:
        /*004c*/ 	.word	0x00000000
        /*0050*/ 	.short	0x0000
        /*0052*/ 	.short	0x0000
        /*0054*/ 	.byte	0x00, 0xf5, 0x21, 0x00


	//----- nvinfo : EIATTR_SPARSE_MMA_MASK
	.align		4
.L_17:
        /*0058*/ 	.byte	0x03, 0x50
        /*005a*/ 	.short	0x0000


	//----- nvinfo : EIATTR_MAXREG_COUNT
	.align		4
        /*005c*/ 	.byte	0x03, 0x1b
        /*005e*/ 	.short	0x00ff


	//----- nvinfo : EIATTR_MERCURY_ISA_VERSION
	.align		4
        /*0060*/ 	.byte	0x03, 0x5f
        /*0062*/ 	.short	0x0101


	//----- nvinfo : EIATTR_VRC_CTA_INIT_COUNT
	.align		4
        /*0064*/ 	.byte	0x02, 0x4a
	.zero		1
	.zero		1


	//----- nvinfo : EIATTR_EXIT_INSTR_OFFSETS
	.align		4
        /*0068*/ 	.byte	0x04, 0x1c
        /*006a*/ 	.short	(.L_19 - .L_18)


	//   ....[0]....
.L_18:
        /*006c*/ 	.word	0x000000a0


	//   ....[1]....
        /*0070*/ 	.word	0x000003b0


	//   ....[2]....
        /*0074*/ 	.word	0x000005e0


	//----- nvinfo : EIATTR_CRS_STACK_SIZE
	.align		4
.L_19:
        /*0078*/ 	.byte	0x04, 0x1e
        /*007a*/ 	.short	(.L_21 - .L_20)
.L_20:
        /*007c*/ 	.word	0x00000000


	//----- nvinfo : EIATTR_CBANK_PARAM_SIZE
	.align		4
.L_21:
        /*0080*/ 	.byte	0x03, 0x19
        /*0082*/ 	.short	0x0020


	//----- nvinfo : EIATTR_PARAM_CBANK
	.align		4
        /*0084*/ 	.byte	0x04, 0x0a
        /*0086*/ 	.short	(.L_23 - .L_22)
	.align		4
.L_22:
        /*0088*/ 	.word	index@(.nv.constant0._Z10vector_addPfS_S_ii)
        /*008c*/ 	.short	0x0380
        /*008e*/ 	.short	0x0020


	//----- nvinfo : EIATTR_SW_WAR
	.align		4
.L_23:
        /*0090*/ 	.byte	0x04, 0x36
        /*0092*/ 	.short	(.L_25 - .L_24)
.L_24:
        /*0094*/ 	.word	0x00000008
.L_25:


//--------------------- .nv.callgraph             --------------------------
	.section	.nv.callgraph,"",@"SHT_CUDA_CALLGRAPH"
	.align	4
	.sectionentsize	8
	.align		4
        /*0000*/ 	.word	0x00000000
	.align		4
        /*0004*/ 	.word	0xffffffff
	.align		4
        /*0008*/ 	.word	0x00000000
	.align		4
        /*000c*/ 	.word	0xfffffffe
	.align		4
        /*0010*/ 	.word	0x00000000
	.align		4
        /*0014*/ 	.word	0xfffffffd
	.align		4
        /*0018*/ 	.word	0x00000000
	.align		4
        /*001c*/ 	.word	0xfffffffc


//--------------------- .text._Z10vector_addPfS_S_ii --------------------------
	.section	.text._Z10vector_addPfS_S_ii,"ax",@progbits
	.align	128
        .global         _Z10vector_addPfS_S_ii
        .type           _Z10vector_addPfS_S_ii,@function
        .size           _Z10vector_addPfS_S_ii,(.L_x_5 - _Z10vector_addPfS_S_ii)
        .other          _Z10vector_addPfS_S_ii,@"STO_CUDA_ENTRY STV_DEFAULT"
_Z10vector_addPfS_S_ii:
.text._Z10vector_addPfS_S_ii:
[----:B------:R-:W-:Y:S01]  /*0000*/  LDC R1, c[0x0][0x37c] ;  /* 0x0000df00ff017b82 */ /* 0x000fe20000000800 */
[----:B------:R-:W0:Y:S07]  /*0010*/  S2R R3, SR_TID.X ;  /* 0x0000000000037919 */ /* 0x000e2e0000002100 */
[----:B------:R-:W0:Y:S01]  /*0020*/  S2UR UR4, SR_CTAID.X ;  /* 0x00000000000479c3 */ /* 0x000e220000002500 */
[----:B------:R-:W1:Y:S07]  /*0030*/  LDCU.64 UR6, c[0x0][0x398] ;  /* 0x00007300ff0677ac */ /* 0x000e6e0008000a00 */
[----:B------:R-:W0:Y:S01]  /*0040*/  LDC R2, c[0x0][0x360] ;  /* 0x0000d800ff027b82 */ /* 0x000e220000000800 */
[----:B------:R-:W2:Y:S01]  /*0050*/  LDCU UR5, c[0x0][0x370] ;  /* 0x00006e00ff0577ac */ /* 0x000ea20008000800 */
[----:B0-----:R-:W-:-:S05]  /*0060*/  IMAD R0, R2, UR4, R3 ;  /* 0x0000000402007c24 */ /* 0x001fca000f8e0203 */
[----:B-1----:R-:W-:Y:S01]  /*0070*/  IADD3 R3, PT, PT, R0, UR7, RZ ;  /* 0x0000000700037c10 */ /* 0x002fe2000fffe0ff */
[----:B--2---:R-:W-:-:S03]  /*0080*/  IMAD R0, R2, UR5, RZ ;  /* 0x0000000502007c24 */ /* 0x004fc6000f8e02ff */
[----:B------:R-:W-:-:S13]  /*0090*/  ISETP.GE.AND P0, PT, R3, UR6, PT ;  /* 0x0000000603007c0c */ /* 0x000fda000bf06270 */
[----:B------:R-:W-:Y:S05]  /*00a0*/  @P0 EXIT ;  /* 0x000000000000094d */ /* 0x000fea0003800000 */
[----:B------:R-:W0:Y:S01]  /*00b0*/  I2F.U32.RP R8, R0 ;  /* 0x0000000000087306 */ /* 0x000e220000209000 */
[----:B------:R-:W-:Y:S01]  /*00c0*/  IADD3 R2, PT, PT, R0, R3, RZ ;  /* 0x0000000300027210 */ /* 0x000fe20007ffe0ff */
[----:B------:R-:W1:Y:S01]  /*00d0*/  LDCU.64 UR4, c[0x0][0x358] ;  /* 0x00006b00ff0477ac */ /* 0x000e620008000a00 */
[----:B------:R-:W-:Y:S01]  /*00e0*/  IADD3 R9, PT, PT, RZ, -R0, RZ ;  /* 0x80000000ff097210 */ /* 0x000fe20007ffe0ff */
[----:B------:R-:W-:Y:S01]  /*00f0*/  BSSY.RECONVERGENT B0, `(.L_x_0) ;  /* 0x000002b000007945 */ /* 0x000fe20003800200 */
[C---:B------:R-:W-:Y:S02]  /*0100*/  ISETP.GE.AND P0, PT, R2.reuse, UR6, PT ;  /* 0x0000000602007c0c */ /* 0x040fe4000bf06270 */
[----:B------:R-:W-:Y:S02]  /*0110*/  VIMNMX R7, PT, PT, R2, UR6, !PT ;  /* 0x0000000602077c48 */ /* 0x000fe4000ffe0100 */
[----:B------:R-:W-:Y:S02]  /*0120*/  SEL R6, RZ, 0x1, P0 ;  /* 0x00000001ff067807 */ /* 0x000fe40000000000 */
[----:B------:R-:W-:-:S02]  /*0130*/  ISETP.NE.U32.AND P2, PT, R0, RZ, PT ;  /* 0x000000ff0000720c */ /* 0x000fc40003f45070 */
[----:B------:R-:W-:Y:S01]  /*0140*/  IADD3 R7, PT, PT, R7, -R2, -R6 ;  /* 0x8000000207077210 */ /* 0x000fe20007ffe806 */
[----:B0-----:R-:W0:Y:S02]  /*0150*/  MUFU.RCP R8, R8 ;  /* 0x0000000800087308 */ /* 0x001e240000001000 */
[----:B0-----:R-:W-:-:S06]  /*0160*/  IADD3 R4, PT, PT, R8, 0xffffffe, RZ ;  /* 0x0ffffffe08047810 */ /* 0x001fcc0007ffe0ff */
[----:B------:R0:W2:Y:S02]  /*0170*/  F2I.FTZ.U32.TRUNC.NTZ R5, R4 ;  /* 0x0000000400057305 */ /* 0x0000a4000021f000 */
[----:B0-----:R-:W-:Y:S02]  /*0180*/  HFMA2 R4, -RZ, RZ, 0, 0 ;  /* 0x00000000ff047431 */ /* 0x001fe400000001ff */
[----:B--2---:R-:W-:-:S04]  /*0190*/  IMAD R9, R9, R5, RZ ;  /* 0x0000000509097224 */ /* 0x004fc800078e02ff */
[----:B------:R-:W-:-:S06]  /*01a0*/  IMAD.HI.U32 R8, R5, R9, R4 ;  /* 0x0000000905087227 */ /* 0x000fcc00078e0004 */
[----:B------:R-:W-:-:S05]  /*01b0*/  IMAD.HI.U32 R5, R8, R7, RZ ;  /* 0x0000000708057227 */ /* 0x000fca00078e00ff */
[----:B------:R-:W-:-:S05]  /*01c0*/  IADD3 R2, PT, PT, -R5, RZ, RZ ;  /* 0x000000ff05027210 */ /* 0x000fca0007ffe1ff */
[----:B------:R-:W-:-:S05]  /*01d0*/  IMAD R7, R0, R2, R7 ;  /* 0x0000000200077224 */ /* 0x000fca00078e0207 */
[----:B------:R-:W-:-:S13]  /*01e0*/  ISETP.GE.U32.AND P0, PT, R7, R0, PT ;  /* 0x000000000700720c */ /* 0x000fda0003f06070 */
[----:B------:R-:W-:Y:S01]  /*01f0*/  @P0 IMAD.IADD R7, R7, 0x1, -R0 ;  /* 0x0000000107070824 */ /* 0x000fe200078e0a00 */
[----:B------:R-:W-:-:S04]  /*0200*/  @P0 IADD3 R5, PT, PT, R5, 0x1, RZ ;  /* 0x0000000105050810 */ /* 0x000fc80007ffe0ff */
[----:B------:R-:W-:-:S13]  /*0210*/  ISETP.GE.U32.AND P1, PT, R7, R0, PT ;  /* 0x000000000700720c */ /* 0x000fda0003f26070 */
[----:B------:R-:W-:Y:S02]  /*0220*/  @P1 IADD3 R5, PT, PT, R5, 0x1, RZ ;  /* 0x0000000105051810 */ /* 0x000fe40007ffe0ff */
[----:B------:R-:W-:-:S04]  /*0230*/  @!P2 LOP3.LUT R5, RZ, R0, RZ, 0x33, !PT ;  /* 0x00000000ff05a212 */ /* 0x000fc800078e33ff */
[----:B------:R-:W-:-:S04]  /*0240*/  IADD3 R2, PT, PT, R6, R5, RZ ;  /* 0x0000000506027210 */ /* 0x000fc80007ffe0ff */
[C---:B------:R-:W-:Y:S02]  /*0250*/  LOP3.LUT R4, R2.reuse, 0x3, RZ, 0xc0, !PT ;  /* 0x0000000302047812 */ /* 0x040fe400078ec0ff */
[----:B------:R-:W-:Y:S02]  /*0260*/  ISETP.GE.U32.AND P1, PT, R2, 0x3, PT ;  /* 0x000000030200780c */ /* 0x000fe40003f26070 */
[----:B------:R-:W-:-:S13]  /*0270*/  ISETP.NE.AND P0, PT, R4, 0x3, PT ;  /* 0x000000030400780c */ /* 0x000fda0003f05270 */
[----:B-1----:R-:W-:Y:S05]  /*0280*/  @!P0 BRA `(.L_x_1) ;  /* 0x0000000000448947 */ /* 0x002fea0003800000 */
[----:B------:R-:W0:Y:S01]  /*0290*/  LDC.64 R4, c[0x0][0x390] ;  /* 0x0000e400ff047b82 */ /* 0x000e220000000a00 */
[----:B------:R-:W-:-:S05]  /*02a0*/  VIADD R2, R2, 0x1 ;  /* 0x0000000102027836 */ /* 0x000fca0000000000 */
[----:B------:R-:W-:Y:S02]  /*02b0*/  LOP3.LUT R2, R2, 0x3, RZ, 0xc0, !PT ;  /* 0x0000000302027812 */ /* 0x000fe400078ec0ff */
[----:B------:R-:W1:Y:S02]  /*02c0*/  LDC.64 R6, c[0x0][0x380] ;  /* 0x0000e000ff067b82 */ /* 0x000e640000000a00 */
[----:B------:R-:W-:-:S06]  /*02d0*/  IADD3 R2, PT, PT, -R2, RZ, RZ ;  /* 0x000000ff02027210 */ /* 0x000fcc0007ffe1ff */
[----:B------:R-:W2:Y:S02]  /*02e0*/  LDC.64 R8, c[0x0][0x388] ;  /* 0x0000e200ff087b82 */ /* 0x000ea40000000a00 */
.L_x_2:
[----:B0-----:R-:W-:-:S04]  /*02f0*/  IMAD.WIDE R12, R3, 0x4, R4 ;  /* 0x00000004030c7825 */ /* 0x001fc800078e0204 */
[C---:B--2---:R-:W-:Y:S02]  /*0300*/  IMAD.WIDE R14, R3.reuse, 0x4, R8 ;  /* 0x00000004030e7825 */ /* 0x044fe400078e0208 */
[----:B------:R-:W2:Y:S04]  /*0310*/  LDG.E R13, desc[UR4][R12.64] ;  /* 0x000000040c0d7981 */ /* 0x000ea8000c1e1900 */
[----:B------:R-:W2:Y:S01]  /*0320*/  LDG.E R14, desc[UR4][R14.64] ;  /* 0x000000040e0e7981 */ /* 0x000ea2000c1e1900 */
[----:B-1-3--:R-:W-:Y:S01]  /*0330*/  IMAD.WIDE R10, R3, 0x4, R6 ;  /* 0x00000004030a7825 */ /* 0x00afe200078e0206 */
[----:B------:R-:W-:Y:S02]  /*0340*/  IADD3 R2, PT, PT, R2, 0x1, RZ ;  /* 0x0000000102027810 */ /* 0x000fe40007ffe0ff */
[----:B------:R-:W-:-:S02]  /*0350*/  IADD3 R3, PT, PT, R0, R3, RZ ;  /* 0x0000000300037210 */ /* 0x000fc40007ffe0ff */
[----:B------:R-:W-:Y:S01]  /*0360*/  ISETP.NE.AND P0, PT, R2, RZ, PT ;  /* 0x000000ff0200720c */ /* 0x000fe20003f05270 */
[----:B--2---:R-:W-:-:S05]  /*0370*/  FADD R17, R14, R13 ;  /* 0x0000000d0e117221 */ /* 0x004fca0000000000 */
[----:B------:R3:W-:Y:S07]  /*0380*/  STG.E desc[UR4][R10.64], R17 ;  /* 0x000000110a007986 */ /* 0x0007ee000c101904 */
[----:B------:R-:W-:Y:S05]  /*0390*/  @P0 BRA `(.L_x_2) ;  /* 0xfffffffc00d40947 */ /* 0x000fea000383ffff */
.L_x_1:
[----:B------:R-:W-:Y:S05]  /*03a0*/  BSYNC.RECONVERGENT B0 ;  /* 0x0000000000007941 */ /* 0x000fea0003800200 */
.L_x_0:
[----:B------:R-:W-:Y:S05]  /*03b0*/  @!P1 EXIT ;  /* 0x000000000000994d */ /* 0x000fea0003800000 */
.L_x_3:
[----:B------:R-:W3:Y:S08]  /*03c0*/  LDC.64 R4, c[0x0][0x388] ;  /* 0x0000e200ff047b82 */ /* 0x000ef00000000a00 */
[----:B------:R-:W0:Y:S01]  /*03d0*/  LDC.64 R6, c[0x0][0x390] ;  /* 0x0000e400ff067b82 */ /* 0x000e220000000a00 */
[----:B---3--:R-:W-:-:S07]  /*03e0*/  IMAD.WIDE R10, R3, 0x4, R4 ;  /* 0x00000004030a7825 */ /* 0x008fce00078e0204 */
[----:B------:R-:W1:Y:S01]  /*03f0*/  LDC.64 R4, c[0x0][0x380] ;  /* 0x0000e000ff047b82 */ /* 0x000e620000000a00 */
[----:B--2---:R-:W2:Y:S01]  /*0400*/  LDG.E R2, desc[UR4][R10.64] ;  /* 0x000000040a027981 */ /* 0x004ea2000c1e1900 */
[----:B0-----:R-:W-:-:S05]  /*0410*/  IMAD.WIDE R12, R3, 0x4, R6 ;  /* 0x00000004030c7825 */ /* 0x001fca00078e0206 */
[----:B------:R-:W2:Y:S01]  /*0420*/  LDG.E R7, desc[UR4][R12.64] ;  /* 0x000000040c077981 */ /* 0x000ea2000c1e1900 */
[----:B-1----:R-:W-:-:S04]  /*0430*/  IMAD.WIDE R16, R3, 0x4, R4 ;  /* 0x0000000403107825 */ /* 0x002fc800078e0204 */
[----:B------:R-:W-:-:S04]  /*0440*/  IMAD.WIDE R4, R0, 0x4, R10 ;  /* 0x0000000400047825 */ /* 0x000fc800078e020a */
[----:B--2---:R-:W-:Y:S01]  /*0450*/  FADD R19, R2, R7 ;  /* 0x0000000702137221 */ /* 0x004fe20000000000 */
[----:B------:R-:W-:-:S04]  /*0460*/  IMAD.WIDE R6, R0, 0x4, R12 ;  /* 0x0000000400067825 */ /* 0x000fc800078e020c */
[----:B------:R0:W-:Y:S04]  /*0470*/  STG.E desc[UR4][R16.64], R19 ;  /* 0x0000001310007986 */ /* 0x0001e8000c101904 */
[----:B------:R-:W2:Y:S04]  /*0480*/  LDG.E R2, desc[UR4][R4.64] ;  /* 0x0000000404027981 */ /* 0x000ea8000c1e1900 */
[----:B------:R-:W2:Y:S01]  /*0490*/  LDG.E R15, desc[UR4][R6.64] ;  /* 0x00000004060f7981 */ /* 0x000ea2000c1e1900 */
[----:B------:R-:W-:-:S04]  /*04a0*/  IMAD.WIDE R8, R0, 0x4, R16 ;  /* 0x0000000400087825 */ /* 0x000fc800078e0210 */
[----:B------:R-:W-:-:S04]  /*04b0*/  IMAD.WIDE R10, R0, 0x4, R4 ;  /* 0x00000004000a7825 */ /* 0x000fc800078e0204 */
[----:B------:R-:W-:-:S04]  /*04c0*/  IMAD.WIDE R12, R0, 0x4, R6 ;  /* 0x00000004000c7825 */ /* 0x000fc800078e0206 */
[----:B--2---:R-:W-:-:S05]  /*04d0*/  FADD R21, R2, R15 ;  /* 0x0000000f02157221 */ /* 0x004fca0000000000 */
        /* <DEDUP_REMOVED lines=8> */
[----:B------:R-:W1:Y:S04]  /*0560*/  LDG.E R4, desc[UR4][R4.64] ;  /* 0x0000000404047981 */ /* 0x000e68000c1e1900 */
[----:B------:R-:W1:Y:S01]  /*0570*/  LDG.E R7, desc[UR4][R6.64] ;  /* 0x0000000406077981 */ /* 0x000e62000c1e1900 */
[C---:B0-----:R-:W-:Y:S01]  /*0580*/  IMAD.WIDE R16, R0.reuse, 0x4, R14 ;  /* 0x0000000400107825 */ /* 0x041fe200078e020e */
[----:B------:R-:W-:-:S04]  /*0590*/  LEA R3, R0, R3, 0x2 ;  /* 0x0000000300037211 */ /* 0x000fc800078e10ff */
[----:B------:R-:W-:Y:S01]  /*05a0*/  ISETP.GE.AND P0, PT, R3, UR6, PT ;  /* 0x0000000603007c0c */ /* 0x000fe2000bf06270 */
[----:B-1----:R-:W-:-:S05]  /*05b0*/  FADD R9, R4, R7 ;  /* 0x0000000704097221 */ /* 0x002fca0000000000 */
[----:B------:R2:W-:Y:S07]  /*05c0*/  STG.E desc[UR4][R16.64], R9 ;  /* 0x0000000910007986 */ /* 0x0005ee000c101904 */
[----:B------:R-:W-:Y:S05]  /*05d0*/  @!P0 BRA `(.L_x_3) ;  /* 0xfffffffc00788947 */ /* 0x000fea000383ffff */
[----:B------:R-:W-:Y:S05]  /*05e0*/  EXIT ;  /* 0x000000000000794d */ /* 0x000fea0003800000 */
.L_x_4:
[----:B------:R-:W-:-:S00]  /*05f0*/  BRA `(.L_x_4) ;  /* 0xfffffffc00fc7947 */ /* 0x000fc0000383ffff */
[----:B------:R-:W-:-:S00]  /*0600*/  NOP ;  /* 0x0000000000007918 */ /* 0x000fc00000000000 */
[----:B------:R-:W-:-:S00]  /*0610*/  NOP ;  /* 0x0000000000007918 */ /* 0x000fc00000000000 */
[----:B------:R-:W-:-:S00]  /*0620*/  NOP ;  /* 0x0000000000007918 */ /* 0x000fc00000000000 */
[----:B------:R-:W-:-:S00]  /*0630*/  NOP ;  /* 0x0000000000007918 */ /* 0x000fc00000000000 */
[----:B------:R-:W-:-:S00]  /*0640*/  NOP ;  /* 0x0000000000007918 */ /* 0x000fc00000000000 */
[----:B------:R-:W-:-:S00]  /*0650*/  NOP ;  /* 0x0000000000007918 */ /* 0x000fc00000000000 */
[----:B------:R-:W-:-:S00]  /*0660*/  NOP ;  /* 0x0000000000007918 */ /* 0x000fc00000000000 */
[----:B------:R-:W-:-:S00]  /*0670*/  NOP ;  /* 0x0000000000007918 */ /* 0x000fc00000000000 */
.L_x_5:


//--------------------- .nv.shared.reserved.0     --------------------------
	.section	.nv.shared.reserved.0,"aw",@nobits
	.weak		__nv_reservedSMEM_offset_0_alias
	.size		__nv_reservedSMEM_offset_0_alias, 0, 64
	.other		__nv_reservedSMEM_offset_0_alias,@"STO_CUDA_RESERVED_SHARED STV_DEFAULT"
__nv_reservedSMEM_offset_0_alias:
	.zero		0
	.zero		64


//--------------------- .nv.constant0._Z10vector_addPfS_S_ii --------------------------
	.section	.nv.constant0._Z10vector_addPfS_S_ii,"a",@progbits
	.sectionflags	@""
	.align	4
.nv.constant0._Z10vector_addPfS_S_ii:
	.zero		928


//--------------------- SYMBOLS --------------------------

	.type		.nv.reservedSmem.offset0,@object
	.size		.nv.reservedSmem.offset0,0x4
